//
// Generated by NVIDIA NVVM Compiler
//
// Compiler Build ID: CL-36424714
// Cuda compilation tools, release 13.0, V13.0.88
// Based on NVVM 20.0.0
//

.version 9.0
.target sm_100
.address_size 64

	// .globl	_Z8zhuanzhiPiS_i

.visible .entry _Z8zhuanzhiPiS_i(
	.param .u64 .ptr .align 1 _Z8zhuanzhiPiS_i_param_0,
	.param .u64 .ptr .align 1 _Z8zhuanzhiPiS_i_param_1,
	.param .u32 _Z8zhuanzhiPiS_i_param_2
)
{
	.reg .b32 	%r<7>;
	.reg .b64 	%rd<9>;

	ld.param.u64 	%rd1, [_Z8zhuanzhiPiS_i_param_0];
	ld.param.u64 	%rd2, [_Z8zhuanzhiPiS_i_param_1];
	ld.param.u32 	%r1, [_Z8zhuanzhiPiS_i_param_2];
	cvta.to.global.u64 	%rd3, %rd2;
	cvta.to.global.u64 	%rd4, %rd1;
	mov.u32 	%r2, %tid.x;
	mov.u32 	%r3, %ctaid.x;
	mad.lo.s32 	%r4, %r1, %r3, %r2;
	mul.wide.s32 	%rd5, %r4, 4;
	add.s64 	%rd6, %rd4, %rd5;
	ld.global.u32 	%r5, [%rd6];
	mad.lo.s32 	%r6, %r1, %r2, %r3;
	mul.wide.s32 	%rd7, %r6, 4;
	add.s64 	%rd8, %rd3, %rd7;
	st.global.u32 	[%rd8], %r5;
	ret;

}


// ===== COMPILED SASS (sm_100) =====

	.target	sm_100

	.elftype	@"ET_EXEC"


//--------------------- .note.nv.tkinfo           --------------------------
	.section	.note.nv.tkinfo,"",@"SHT_NOTE"
	.sectionflags	@"SHF_NOTE_NV_TKINFO"
	.tkinfo
        /*0018*/ 	.word	0x00000002
        /*0030*/ 	.string	""
        /*0030*/ 	.string	"ptxas"
        /*0030*/ 	.string	"Cuda compilation tools, release 13.0, V13.0.88"
        /*0030*/ 	.string	"Build cuda_13.0.r13.0/compiler.36424714_0"
        /*0030*/ 	.string	"-arch sm_100 -m 64 "



//--------------------- .note.nv.cuinfo           --------------------------
	.section	.note.nv.cuinfo,"",@"SHT_NOTE"
	.sectionflags	@"SHF_NOTE_NV_CUINFO"
        /*0018*/ 	.short	0x0002
        /*001a*/ 	.short	0x0064
        /*001c*/ 	.short	0x0082
	.zero		2


//--------------------- .nv.info                  --------------------------
	.section	.nv.info,"",@"SHT_CUDA_INFO"
	.align	4


	//----- nvinfo : EIATTR_REGCOUNT
	.align		4
        /*0000*/ 	.byte	0x04, 0x2f
        /*0002*/ 	.short	(.L_1 - .L_0)
	.align		4
.L_0:
        /*0004*/ 	.word	index@(_Z8zhuanzhiPiS_i)
        /*0008*/ 	.word	0x0000000a


	//----- nvinfo : EIATTR_FRAME_SIZE
	.align		4
.L_1:
        /*000c*/ 	.byte	0x04, 0x11
        /*000e*/ 	.short	(.L_3 - .L_2)
	.align		4
.L_2:
        /*0010*/ 	.word	index@(_Z8zhuanzhiPiS_i)
        /*0014*/ 	.word	0x00000000


	//----- nvinfo : EIATTR_MIN_STACK_SIZE
	.align		4
.L_3:
        /*0018*/ 	.byte	0x04, 0x12
        /*001a*/ 	.short	(.L_5 - .L_4)
	.align		4
.L_4:
        /*001c*/ 	.word	index@(_Z8zhuanzhiPiS_i)
        /*0020*/ 	.word	0x00000000
.L_5:


//--------------------- .nv.compat                --------------------------
	.section	.nv.compat,"",@"SHT_CUDA_COMPAT_INFO"
	.align	4
        /*0000*/ 	.byte	0x02, 0x09, 0x00, 0x00, 0x02, 0x02, 0x01, 0x00, 0x02, 0x05, 0x05, 0x00, 0x03, 0x07, 0x01, 0x01
        /*0010*/ 	.byte	0x02, 0x03, 0x00, 0x00, 0x02, 0x06, 0x01, 0x00, 0x04, 0x0b, 0x08, 0x00, 0x09, 0x00, 0x00, 0x00
        /*0020*/ 	.byte	0x00, 0x00, 0x00, 0x00


//--------------------- .nv.info._Z8zhuanzhiPiS_i --------------------------
	.section	.nv.info._Z8zhuanzhiPiS_i,"",@"SHT_CUDA_INFO"
	.sectionflags	@""
	.align	4


	//----- nvinfo : EIATTR_CUDA_API_VERSION
	.align		4
        /*0000*/ 	.byte	0x04, 0x37
        /*0002*/ 	.short	(.L_7 - .L_6)
.L_6:
        /*0004*/ 	.word	0x00000082


	//----- nvinfo : EIATTR_KPARAM_INFO
	.align		4
.L_7:
        /*0008*/ 	.byte	0x04, 0x17
        /*000a*/ 	.short	(.L_9 - .L_8)
.L_8:
        /*000c*/ 	.word	0x00000000
        /*0010*/ 	.short	0x0002
        /*0012*/ 	.short	0x0010
        /*0014*/ 	.byte	0x00, 0xf0, 0x11, 0x00


	//----- nvinfo : EIATTR_KPARAM_INFO
	.align		4
.L_9:
        /*0018*/ 	.byte	0x04, 0x17
        /*001a*/ 	.short	(.L_11 - .L_10)
.L_10:
        /*001c*/ 	.word	0x00000000
        /*0020*/ 	.short	0x0001
        /*0022*/ 	.short	0x0008
        /*0024*/ 	.byte	0x00, 0xf5, 0x21, 0x00


	//----- nvinfo : EIATTR_KPARAM_INFO
	.align		4
.L_11:
        /*0028*/ 	.byte	0x04, 0x17
        /*002a*/ 	.short	(.L_13 - .L_12)
.L_12:
        /*002c*/ 	.word	0x00000000
        /*0030*/ 	.short	0x0000
        /*0032*/ 	.short	0x0000
        /*0034*/ 	.byte	0x00, 0xf5, 0x21, 0x00


	//----- nvinfo : EIATTR_SPARSE_MMA_MASK
	.align		4
.L_13:
        /*0038*/ 	.byte	0x03, 0x50
        /*003a*/ 	.short	0x0000


	//----- nvinfo : EIATTR_MAXREG_COUNT
	.align		4
        /*003c*/ 	.byte	0x03, 0x1b
        /*003e*/ 	.short	0x00ff


	//----- nvinfo : EIATTR_MERCURY_ISA_VERSION
	.align		4
        /*0040*/ 	.byte	0x03, 0x5f
        /*0042*/ 	.short	0x0101


	//----- nvinfo : EIATTR_VRC_CTA_INIT_COUNT
	.align		4
        /*0044*/ 	.byte	0x02, 0x4a
	.zero		1
	.zero		1


	//----- nvinfo : EIATTR_EXIT_INSTR_OFFSETS
	.align		4
        /*0048*/ 	.byte	0x04, 0x1c
        /*004a*/ 	.short	(.L_15 - .L_14)


	//   ....[0]....
.L_14:
        /*004c*/ 	.word	0x000000d0


	//----- nvinfo : EIATTR_CBANK_PARAM_SIZE
	.align		4
.L_15:
        /*0050*/ 	.byte	0x03, 0x19
        /*0052*/ 	.short	0x0014


	//----- nvinfo : EIATTR_PARAM_CBANK
	.align		4
        /*0054*/ 	.byte	0x04, 0x0a
        /*0056*/ 	.short	(.L_17 - .L_16)
	.align		4
.L_16:
        /*0058*/ 	.word	index@(.nv.constant0._Z8zhuanzhiPiS_i)
        /*005c*/ 	.short	0x0380
        /*005e*/ 	.short	0x0014


	//----- nvinfo : EIATTR_SW_WAR
	.align		4
.L_17:
        /*0060*/ 	.byte	0x04, 0x36
        /*0062*/ 	.short	(.L_19 - .L_18)
.L_18:
        /*0064*/ 	.word	0x00000008
.L_19:


//--------------------- .nv.callgraph             --------------------------
	.section	.nv.callgraph,"",@"SHT_CUDA_CALLGRAPH"
	.align	4
	.sectionentsize	8
	.align		4
        /*0000*/ 	.word	0x00000000
	.align		4
        /*0004*/ 	.word	0xffffffff
	.align		4
        /*0008*/ 	.word	0x00000000
	.align		4
        /*000c*/ 	.word	0xfffffffe
	.align		4
        /*0010*/ 	.word	0x00000000
	.align		4
        /*0014*/ 	.word	0xfffffffd
	.align		4
        /*0018*/ 	.word	0x00000000
	.align		4
        /*001c*/ 	.word	0xfffffffc


//--------------------- .text._Z8zhuanzhiPiS_i    --------------------------
	.section	.text._Z8zhuanzhiPiS_i,"ax",@progbits
	.align	128
        .global         _Z8zhuanzhiPiS_i
        .type           _Z8zhuanzhiPiS_i,@function
        .size           _Z8zhuanzhiPiS_i,(.L_x_1 - _Z8zhuanzhiPiS_i)
        .other          _Z8zhuanzhiPiS_i,@"STO_CUDA_ENTRY STV_DEFAULT"
_Z8zhuanzhiPiS_i:
.text._Z8zhuanzhiPiS_i:
[----:B------:R-:W-:Y:S01]  /*0000*/  LDC R1, c[0x0][0x37c] ;  /* 0x0000df00ff017b82 */ /* 0x000fe20000000800 */
[----:B------:R-:W0:Y:S07]  /*0010*/  S2R R7, SR_TID.X ;  /* 0x0000000000077919 */ /* 0x000e2e0000002100 */
[----:B------:R-:W0:Y:S01]  /*0020*/  S2UR UR6, SR_CTAID.X ;  /* 0x00000000000679c3 */ /* 0x000e220000002500 */
[----:B------:R-:W1:Y:S07]  /*0030*/  LDCU.64 UR4, c[0x0][0x358] ;  /* 0x00006b00ff0477ac */ /* 0x000e6e0008000a00 */
[----:B------:R-:W0:Y:S08]  /*0040*/  LDC R0, c[0x0][0x390] ;  /* 0x0000e400ff007b82 */ /* 0x000e300000000800 */
[----:B------:R-:W2:Y:S01]  /*0050*/  LDC.64 R2, c[0x0][0x380] ;  /* 0x0000e000ff027b82 */ /* 0x000ea20000000a00 */
[----:B0-----:R-:W-:-:S04]  /*0060*/  IMAD R5, R0, UR6, R7 ;  /* 0x0000000600057c24 */ /* 0x001fc8000f8e0207 */
[----:B--2---:R-:W-:-:S03]  /*0070*/  IMAD.WIDE R2, R5, 0x4, R2 ;  /* 0x0000000405027825 */ /* 0x004fc600078e0202 */
[----:B------:R-:W0:Y:S03]  /*0080*/  LDC.64 R4, c[0x0][0x388] ;  /* 0x0000e200ff047b82 */ /* 0x000e260000000a00 */
[----:B-1----:R-:W2:Y:S01]  /*0090*/  LDG.E R3, desc[UR4][R2.64] ;  /* 0x0000000402037981 */ /* 0x002ea2000c1e1900 */
[----:B------:R-:W-:-:S04]  /*00a0*/  IMAD R7, R7, R0, UR6 ;  /* 0x0000000607077e24 */ /* 0x000fc8000f8e0200 */
[----:B0-----:R-:W-:-:S05]  /*00b0*/  IMAD.WIDE R4, R7, 0x4, R4 ;  /* 0x0000000407047825 */ /* 0x001fca00078e0204 */
[----:B--2---:R-:W-:Y:S01]  /*00c0*/  STG.E desc[UR4][R4.64], R3 ;  /* 0x0000000304007986 */ /* 0x004fe2000c101904 */
[----:B------:R-:W-:Y:S05]  /*00d0*/  EXIT ;  /* 0x000000000000794d */ /* 0x000fea0003800000 */
.L_x_0:
[----:B------:R-:W-:-:S00]  /*00e0*/  BRA `(.L_x_0) ;  /* 0xfffffffc00fc7947 */ /* 0x000fc0000383ffff */
[----:B------:R-:W-:-:S00]  /*00f0*/  NOP ;  /* 0x0000000000007918 */ /* 0x000fc00000000000 */
        /* <DEDUP_REMOVED lines=8> */
.L_x_1:


//--------------------- .nv.shared.reserved.0     --------------------------
	.section	.nv.shared.reserved.0,"aw",@nobits
	.weak		__nv_reservedSMEM_offset_0_alias
	.size		__nv_reservedSMEM_offset_0_alias, 0, 64
	.other		__nv_reservedSMEM_offset_0_alias,@"STO_CUDA_RESERVED_SHARED STV_DEFAULT"
__nv_reservedSMEM_offset_0_alias:
	.zero		0
	.zero		64


//--------------------- .nv.constant0._Z8zhuanzhiPiS_i --------------------------
	.section	.nv.constant0._Z8zhuanzhiPiS_i,"a",@progbits
	.sectionflags	@""
	.align	4
.nv.constant0._Z8zhuanzhiPiS_i:
	.zero		916


//--------------------- SYMBOLS --------------------------

	.type		.nv.reservedSmem.offset0,@object
	.size		.nv.reservedSmem.offset0,0x4
